//
// Generated by NVIDIA NVVM Compiler
//
// Compiler Build ID: CL-36424714
// Cuda compilation tools, release 13.0, V13.0.88
// Based on NVVM 20.0.0
//

.version 9.0
.target sm_100
.address_size 64

	// .globl	_Z11generaterndPd
.global .align 4 .b8 precalc_xorwow_matrix[102400];
.global .align 4 .b8 precalc_xorwow_offset_matrix[102400];
.global .align 4 .b8 mrg32k3aM1[2304];
.global .align 4 .b8 mrg32k3aM2[2304];
.global .align 4 .b8 mrg32k3aM1SubSeq[2016];
.global .align 4 .b8 mrg32k3aM2SubSeq[2016];
.global .align 4 .b8 mrg32k3aM1Seq[2304];
.global .align 4 .b8 mrg32k3aM2Seq[2304];
.const .align 8 .b8 __cr_lgamma_table[72];

.visible .entry _Z11generaterndPd(
	.param .u64 .ptr .align 1 _Z11generaterndPd_param_0
)
{
	.reg .b32 	%r<33>;
	.reg .b64 	%rd<11>;
	.reg .b64 	%fd<3>;

	ld.param.u64 	%rd2, [_Z11generaterndPd_param_0];
	mov.u32 	%r1, %tid.x;
	mov.u32 	%r2, %ctaid.x;
	mov.u32 	%r3, %ntid.x;
	mad.lo.s32 	%r4, %r2, %r3, %r1;
	cvt.u64.u32 	%rd3, %r4;
	// begin inline asm
	mov.u64 	%rd1, %clock64;
	// end inline asm
	add.s64 	%rd4, %rd1, %rd3;
	cvt.u32.u64 	%r5, %rd4;
	xor.b32  	%r6, %r5, -1429050551;
	mul.lo.s32 	%r7, %r6, 1099087573;
	{ .reg .b32 tmp; mov.b64 {tmp, %r8}, %rd4; }
	xor.b32  	%r9, %r8, -136515619;
	mad.lo.s32 	%r10, %r9, -1703105765, %r7;
	add.s32 	%r11, %r10, 6615241;
	add.s32 	%r12, %r7, 123456789;
	xor.b32  	%r13, %r7, 362436069;
	add.s32 	%r14, %r7, 5783321;
	cvta.to.global.u64 	%rd5, %rd2;
	shr.u32 	%r15, %r12, 2;
	xor.b32  	%r16, %r15, %r12;
	shl.b32 	%r17, %r14, 4;
	shl.b32 	%r18, %r16, 1;
	xor.b32  	%r19, %r17, %r18;
	xor.b32  	%r20, %r19, %r14;
	xor.b32  	%r21, %r20, %r16;
	add.s32 	%r22, %r11, %r21;
	add.s32 	%r23, %r22, 362437;
	shr.u32 	%r24, %r13, 2;
	xor.b32  	%r25, %r24, %r13;
	shl.b32 	%r26, %r21, 4;
	shl.b32 	%r27, %r25, 1;
	xor.b32  	%r28, %r27, %r26;
	xor.b32  	%r29, %r28, %r25;
	xor.b32  	%r30, %r29, %r21;
	add.s32 	%r31, %r11, %r30;
	add.s32 	%r32, %r31, 724874;
	cvt.u64.u32 	%rd6, %r23;
	mul.wide.u32 	%rd7, %r32, 2097152;
	xor.b64  	%rd8, %rd7, %rd6;
	cvt.rn.f64.u64 	%fd1, %rd8;
	fma.rn.f64 	%fd2, %fd1, 0d3CA0000000000000, 0d3C90000000000000;
	mul.wide.u32 	%rd9, %r4, 8;
	add.s64 	%rd10, %rd5, %rd9;
	st.global.f64 	[%rd10], %fd2;
	ret;

}
	// .globl	_Z11generaterndPf
.visible .entry _Z11generaterndPf(
	.param .u64 .ptr .align 1 _Z11generaterndPf_param_0
)
{
	.reg .b32 	%r<22>;
	.reg .b32 	%f<3>;
	.reg .b64 	%rd<8>;

	ld.param.u64 	%rd2, [_Z11generaterndPf_param_0];
	mov.u32 	%r1, %tid.x;
	mov.u32 	%r2, %ctaid.x;
	mov.u32 	%r3, %ntid.x;
	mad.lo.s32 	%r4, %r2, %r3, %r1;
	cvt.u64.u32 	%rd3, %r4;
	// begin inline asm
	mov.u64 	%rd1, %clock64;
	// end inline asm
	add.s64 	%rd4, %rd1, %rd3;
	cvt.u32.u64 	%r5, %rd4;
	xor.b32  	%r6, %r5, -1429050551;
	mul.lo.s32 	%r7, %r6, 1099087573;
	{ .reg .b32 tmp; mov.b64 {tmp, %r8}, %rd4; }
	xor.b32  	%r9, %r8, -136515619;
	add.s32 	%r10, %r7, 123456789;
	add.s32 	%r11, %r7, 5783321;
	cvta.to.global.u64 	%rd5, %rd2;
	shr.u32 	%r12, %r10, 2;
	xor.b32  	%r13, %r12, %r10;
	shl.b32 	%r14, %r11, 4;
	shl.b32 	%r15, %r13, 1;
	xor.b32  	%r16, %r14, %r15;
	xor.b32  	%r17, %r16, %r11;
	xor.b32  	%r18, %r17, %r13;
	mad.lo.s32 	%r19, %r9, -1703105765, %r7;
	add.s32 	%r20, %r19, %r18;
	add.s32 	%r21, %r20, 6977678;
	cvt.rn.f32.u32 	%f1, %r21;
	fma.rn.f32 	%f2, %f1, 0f2F800000, 0f2F000000;
	mul.wide.u32 	%rd6, %r4, 4;
	add.s64 	%rd7, %rd5, %rd6;
	st.global.f32 	[%rd7], %f2;
	ret;

}
	// .globl	_Z12atomickernelPdS_
.visible .entry _Z12atomickernelPdS_(
	.param .u64 .ptr .align 1 _Z12atomickernelPdS__param_0,
	.param .u64 .ptr .align 1 _Z12atomickernelPdS__param_1
)
{
	.reg .b32 	%r<6>;
	.reg .b64 	%rd<10>;
	.reg .b64 	%fd<3>;

	ld.param.u64 	%rd1, [_Z12atomickernelPdS__param_0];
	ld.param.u64 	%rd2, [_Z12atomickernelPdS__param_1];
	cvta.to.global.u64 	%rd3, %rd2;
	cvta.to.global.u64 	%rd4, %rd1;
	mov.u32 	%r1, %tid.x;
	mov.u32 	%r2, %ctaid.x;
	mov.u32 	%r3, %ntid.x;
	mad.lo.s32 	%r4, %r2, %r3, %r1;
	shl.b32 	%r5, %r4, 3;
	cvt.u64.u32 	%rd5, %r5;
	and.b64  	%rd6, %rd5, 1016;
	add.s64 	%rd7, %rd3, %rd6;
	mul.wide.u32 	%rd8, %r4, 8;
	add.s64 	%rd9, %rd4, %rd8;
	ld.global.f64 	%fd1, [%rd9];
	atom.global.add.f64 	%fd2, [%rd7], %fd1;
	ret;

}


// ===== COMPILED SASS (sm_100) =====

	.target	sm_100

	.elftype	@"ET_EXEC"


//--------------------- .note.nv.tkinfo           --------------------------
	.section	.note.nv.tkinfo,"",@"SHT_NOTE"
	.sectionflags	@"SHF_NOTE_NV_TKINFO"
	.tkinfo
        /*0018*/ 	.word	0x00000002
        /*0030*/ 	.string	""
        /*0030*/ 	.string	"ptxas"
        /*0030*/ 	.string	"Cuda compilation tools, release 13.0, V13.0.88"
        /*0030*/ 	.string	"Build cuda_13.0.r13.0/compiler.36424714_0"
        /*0030*/ 	.string	"-arch sm_100 -m 64 "



//--------------------- .note.nv.cuinfo           --------------------------
	.section	.note.nv.cuinfo,"",@"SHT_NOTE"
	.sectionflags	@"SHF_NOTE_NV_CUINFO"
        /*0018*/ 	.short	0x0002
        /*001a*/ 	.short	0x0064
        /*001c*/ 	.short	0x0082
	.zero		2


//--------------------- .nv.info                  --------------------------
	.section	.nv.info,"",@"SHT_CUDA_INFO"
	.align	4


	//----- nvinfo : EIATTR_REGCOUNT
	.align		4
        /*0000*/ 	.byte	0x04, 0x2f
        /*0002*/ 	.short	(.L_10 - .L_9)
	.align		4
.L_9:
        /*0004*/ 	.word	index@(_Z11generaterndPd)
        /*0008*/ 	.word	0x0000000c


	//----- nvinfo : EIATTR_FRAME_SIZE
	.align		4
.L_10:
        /*000c*/ 	.byte	0x04, 0x11
        /*000e*/ 	.short	(.L_12 - .L_11)
	.align		4
.L_11:
        /*0010*/ 	.word	index@(_Z11generaterndPd)
        /*0014*/ 	.word	0x00000000


	//----- nvinfo : EIATTR_REGCOUNT
	.align		4
.L_12:
        /*0018*/ 	.byte	0x04, 0x2f
        /*001a*/ 	.short	(.L_14 - .L_13)
	.align		4
.L_13:
        /*001c*/ 	.word	index@(_Z11generaterndPf)
        /*0020*/ 	.word	0x0000000e


	//----- nvinfo : EIATTR_FRAME_SIZE
	.align		4
.L_14:
        /*0024*/ 	.byte	0x04, 0x11
        /*0026*/ 	.short	(.L_16 - .L_15)
	.align		4
.L_15:
        /*0028*/ 	.word	index@(_Z11generaterndPf)
        /*002c*/ 	.word	0x00000000


	//----- nvinfo : EIATTR_REGCOUNT
	.align		4
.L_16:
        /*0030*/ 	.byte	0x04, 0x2f
        /*0032*/ 	.short	(.L_18 - .L_17)
	.align		4
.L_17:
        /*0034*/ 	.word	index@(_Z12atomickernelPdS_)
        /*0038*/ 	.word	0x00000008


	//----- nvinfo : EIATTR_FRAME_SIZE
	.align		4
.L_18:
        /*003c*/ 	.byte	0x04, 0x11
        /*003e*/ 	.short	(.L_20 - .L_19)
	.align		4
.L_19:
        /*0040*/ 	.word	index@(_Z12atomickernelPdS_)
        /*0044*/ 	.word	0x00000000


	//----- nvinfo : EIATTR_MIN_STACK_SIZE
	.align		4
.L_20:
        /*0048*/ 	.byte	0x04, 0x12
        /*004a*/ 	.short	(.L_22 - .L_21)
	.align		4
.L_21:
        /*004c*/ 	.word	index@(_Z12atomickernelPdS_)
        /*0050*/ 	.word	0x00000000


	//----- nvinfo : EIATTR_MIN_STACK_SIZE
	.align		4
.L_22:
        /*0054*/ 	.byte	0x04, 0x12
        /*0056*/ 	.short	(.L_24 - .L_23)
	.align		4
.L_23:
        /*0058*/ 	.word	index@(_Z11generaterndPf)
        /*005c*/ 	.word	0x00000000


	//----- nvinfo : EIATTR_MIN_STACK_SIZE
	.align		4
.L_24:
        /*0060*/ 	.byte	0x04, 0x12
        /*0062*/ 	.short	(.L_26 - .L_25)
	.align		4
.L_25:
        /*0064*/ 	.word	index@(_Z11generaterndPd)
        /*0068*/ 	.word	0x00000000
.L_26:


//--------------------- .nv.compat                --------------------------
	.section	.nv.compat,"",@"SHT_CUDA_COMPAT_INFO"
	.align	4
        /*0000*/ 	.byte	0x02, 0x09, 0x00, 0x00, 0x02, 0x02, 0x01, 0x00, 0x02, 0x05, 0x05, 0x00, 0x03, 0x07, 0x01, 0x01
        /*0010*/ 	.byte	0x02, 0x03, 0x00, 0x00, 0x02, 0x06, 0x01, 0x00, 0x04, 0x0b, 0x08, 0x00, 0x01, 0x00, 0x00, 0x00
        /*0020*/ 	.byte	0x00, 0x00, 0x00, 0x00


//--------------------- .nv.info._Z12atomickernelPdS_ --------------------------
	.section	.nv.info._Z12atomickernelPdS_,"",@"SHT_CUDA_INFO"
	.sectionflags	@""
	.align	4


	//----- nvinfo : EIATTR_CUDA_API_VERSION
	.align		4
        /*0000*/ 	.byte	0x04, 0x37
        /*0002*/ 	.short	(.L_28 - .L_27)
.L_27:
        /*0004*/ 	.word	0x00000082


	//----- nvinfo : EIATTR_KPARAM_INFO
	.align		4
.L_28:
        /*0008*/ 	.byte	0x04, 0x17
        /*000a*/ 	.short	(.L_30 - .L_29)
.L_29:
        /*000c*/ 	.word	0x00000000
        /*0010*/ 	.short	0x0001
        /*0012*/ 	.short	0x0008
        /*0014*/ 	.byte	0x00, 0xf5, 0x21, 0x00


	//----- nvinfo : EIATTR_KPARAM_INFO
	.align		4
.L_30:
        /*0018*/ 	.byte	0x04, 0x17
        /*001a*/ 	.short	(.L_32 - .L_31)
.L_31:
        /*001c*/ 	.word	0x00000000
        /*0020*/ 	.short	0x0000
        /*0022*/ 	.short	0x0000
        /*0024*/ 	.byte	0x00, 0xf5, 0x21, 0x00


	//----- nvinfo : EIATTR_SPARSE_MMA_MASK
	.align		4
.L_32:
        /*0028*/ 	.byte	0x03, 0x50
        /*002a*/ 	.short	0x0000


	//----- nvinfo : EIATTR_MAXREG_COUNT
	.align		4
        /*002c*/ 	.byte	0x03, 0x1b
        /*002e*/ 	.short	0x00ff


	//----- nvinfo : EIATTR_MERCURY_ISA_VERSION
	.align		4
        /*0030*/ 	.byte	0x03, 0x5f
        /*0032*/ 	.short	0x0101


	//----- nvinfo : EIATTR_VRC_CTA_INIT_COUNT
	.align		4
        /*0034*/ 	.byte	0x02, 0x4a
	.zero		1
	.zero		1


	//----- nvinfo : EIATTR_EXIT_INSTR_OFFSETS
	.align		4
        /*0038*/ 	.byte	0x04, 0x1c
        /*003a*/ 	.short	(.L_34 - .L_33)


	//   ....[0]....
.L_33:
        /*003c*/ 	.word	0x000000f0


	//----- nvinfo : EIATTR_CBANK_PARAM_SIZE
	.align		4
.L_34:
        /*0040*/ 	.byte	0x03, 0x19
        /*0042*/ 	.short	0x0010


	//----- nvinfo : EIATTR_PARAM_CBANK
	.align		4
        /*0044*/ 	.byte	0x04, 0x0a
        /*0046*/ 	.short	(.L_36 - .L_35)
	.align		4
.L_35:
        /*0048*/ 	.word	index@(.nv.constant0._Z12atomickernelPdS_)
        /*004c*/ 	.short	0x0380
        /*004e*/ 	.short	0x0010


	//----- nvinfo : EIATTR_SW_WAR
	.align		4
.L_36:
        /*0050*/ 	.byte	0x04, 0x36
        /*0052*/ 	.short	(.L_38 - .L_37)
.L_37:
        /*0054*/ 	.word	0x00000008
.L_38:


//--------------------- .nv.info._Z11generaterndPf --------------------------
	.section	.nv.info._Z11generaterndPf,"",@"SHT_CUDA_INFO"
	.sectionflags	@""
	.align	4


	//----- nvinfo : EIATTR_CUDA_API_VERSION
	.align		4
        /*0000*/ 	.byte	0x04, 0x37
        /*0002*/ 	.short	(.L_40 - .L_39)
.L_39:
        /*0004*/ 	.word	0x00000082


	//----- nvinfo : EIATTR_KPARAM_INFO
	.align		4
.L_40:
        /*0008*/ 	.byte	0x04, 0x17
        /*000a*/ 	.short	(.L_42 - .L_41)
.L_41:
        /*000c*/ 	.word	0x00000000
        /*0010*/ 	.short	0x0000
        /*0012*/ 	.short	0x0000
        /*0014*/ 	.byte	0x00, 0xf5, 0x21, 0x00


	//----- nvinfo : EIATTR_SPARSE_MMA_MASK
	.align		4
.L_42:
        /*0018*/ 	.byte	0x03, 0x50
        /*001a*/ 	.short	0x0000


	//----- nvinfo : EIATTR_MAXREG_COUNT
	.align		4
        /*001c*/ 	.byte	0x03, 0x1b
        /*001e*/ 	.short	0x00ff


	//----- nvinfo : EIATTR_MERCURY_ISA_VERSION
	.align		4
        /*0020*/ 	.byte	0x03, 0x5f
        /*0022*/ 	.short	0x0101


	//----- nvinfo : EIATTR_VRC_CTA_INIT_COUNT
	.align		4
        /*0024*/ 	.byte	0x02, 0x4a
	.zero		1
	.zero		1


	//----- nvinfo : EIATTR_EXIT_INSTR_OFFSETS
	.align		4
        /*0028*/ 	.byte	0x04, 0x1c
        /*002a*/ 	.short	(.L_44 - .L_43)


	//   ....[0]....
.L_43:
        /*002c*/ 	.word	0x000001c0


	//----- nvinfo : EIATTR_CBANK_PARAM_SIZE
	.align		4
.L_44:
        /*0030*/ 	.byte	0x03, 0x19
        /*0032*/ 	.short	0x0008


	//----- nvinfo : EIATTR_PARAM_CBANK
	.align		4
        /*0034*/ 	.byte	0x04, 0x0a
        /*0036*/ 	.short	(.L_46 - .L_45)
	.align		4
.L_45:
        /*0038*/ 	.word	index@(.nv.constant0._Z11generaterndPf)
        /*003c*/ 	.short	0x0380
        /*003e*/ 	.short	0x0008


	//----- nvinfo : EIATTR_SW_WAR
	.align		4
.L_46:
        /*0040*/ 	.byte	0x04, 0x36
        /*0042*/ 	.short	(.L_48 - .L_47)
.L_47:
        /*0044*/ 	.word	0x00000008
.L_48:


//--------------------- .nv.info._Z11generaterndPd --------------------------
	.section	.nv.info._Z11generaterndPd,"",@"SHT_CUDA_INFO"
	.sectionflags	@""
	.align	4


	//----- nvinfo : EIATTR_CUDA_API_VERSION
	.align		4
        /*0000*/ 	.byte	0x04, 0x37
        /*0002*/ 	.short	(.L_50 - .L_49)
.L_49:
        /*0004*/ 	.word	0x00000082


	//----- nvinfo : EIATTR_KPARAM_INFO
	.align		4
.L_50:
        /*0008*/ 	.byte	0x04, 0x17
        /*000a*/ 	.short	(.L_52 - .L_51)
.L_51:
        /*000c*/ 	.word	0x00000000
        /*0010*/ 	.short	0x0000
        /*0012*/ 	.short	0x0000
        /*0014*/ 	.byte	0x00, 0xf5, 0x21, 0x00


	//----- nvinfo : EIATTR_SPARSE_MMA_MASK
	.align		4
.L_52:
        /*0018*/ 	.byte	0x03, 0x50
        /*001a*/ 	.short	0x0000


	//----- nvinfo : EIATTR_MAXREG_COUNT
	.align		4
        /*001c*/ 	.byte	0x03, 0x1b
        /*001e*/ 	.short	0x00ff


	//----- nvinfo : EIATTR_MERCURY_ISA_VERSION
	.align		4
        /*0020*/ 	.byte	0x03, 0x5f
        /*0022*/ 	.short	0x0101


	//----- nvinfo : EIATTR_VRC_CTA_INIT_COUNT
	.align		4
        /*0024*/ 	.byte	0x02, 0x4a
	.zero		1
	.zero		1


	//----- nvinfo : EIATTR_EXIT_INSTR_OFFSETS
	.align		4
        /*0028*/ 	.byte	0x04, 0x1c
        /*002a*/ 	.short	(.L_54 - .L_53)


	//   ....[0]....
.L_53:
        /*002c*/ 	.word	0x00000290


	//----- nvinfo : EIATTR_CBANK_PARAM_SIZE
	.align		4
.L_54:
        /*0030*/ 	.byte	0x03, 0x19
        /*0032*/ 	.short	0x0008


	//----- nvinfo : EIATTR_PARAM_CBANK
	.align		4
        /*0034*/ 	.byte	0x04, 0x0a
        /*0036*/ 	.short	(.L_56 - .L_55)
	.align		4
.L_55:
        /*0038*/ 	.word	index@(.nv.constant0._Z11generaterndPd)
        /*003c*/ 	.short	0x0380
        /*003e*/ 	.short	0x0008


	//----- nvinfo : EIATTR_SW_WAR
	.align		4
.L_56:
        /*0040*/ 	.byte	0x04, 0x36
        /*0042*/ 	.short	(.L_58 - .L_57)
.L_57:
        /*0044*/ 	.word	0x00000008
.L_58:


//--------------------- .nv.callgraph             --------------------------
	.section	.nv.callgraph,"",@"SHT_CUDA_CALLGRAPH"
	.align	4
	.sectionentsize	8
	.align		4
        /*0000*/ 	.word	0x00000000
	.align		4
        /*0004*/ 	.word	0xffffffff
	.align		4
        /*0008*/ 	.word	0x00000000
	.align		4
        /*000c*/ 	.word	0xfffffffe
	.align		4
        /*0010*/ 	.word	0x00000000
	.align		4
        /*0014*/ 	.word	0xfffffffd
	.align		4
        /*0018*/ 	.word	0x00000000
	.align		4
        /*001c*/ 	.word	0xfffffffc


//--------------------- .nv.constant4             --------------------------
	.section	.nv.constant4,"a",@progbits
	.align	8
	.align		8
.nv.constant4:
        /*0000*/ 	.dword	precalc_xorwow_matrix
	.align		8
        /*0008*/ 	.dword	precalc_xorwow_offset_matrix
	.align		8
        /*0010*/ 	.dword	mrg32k3aM1
	.align		8
        /*0018*/ 	.dword	mrg32k3aM2
	.align		8
        /*0020*/ 	.dword	mrg32k3aM1SubSeq
	.align		8
        /*0028*/ 	.dword	mrg32k3aM2SubSeq
	.align		8
        /*0030*/ 	.dword	mrg32k3aM1Seq
	.align		8
        /*0038*/ 	.dword	mrg32k3aM2Seq


//--------------------- .nv.constant3             --------------------------
	.section	.nv.constant3,"a",@progbits
	.align	8
.nv.constant3:
	.type		__cr_lgamma_table,@object
	.size		__cr_lgamma_table,(.L_8 - __cr_lgamma_table)
__cr_lgamma_table:
        /*0000*/ 	.byte	0x00, 0x00, 0x00, 0x00, 0x00, 0x00, 0x00, 0x00, 0x00, 0x00, 0x00, 0x00, 0x00, 0x00, 0x00, 0x00
        /*0010*/ 	.byte	0xef, 0x39, 0xfa, 0xfe, 0x42, 0x2e, 0xe6, 0x3f, 0x02, 0x20, 0x2a, 0xfa, 0x0b, 0xab, 0xfc, 0x3f
        /*0020*/ 	.byte	0xf9, 0x2c, 0x92, 0x7c, 0xa7, 0x6c, 0x09, 0x40, 0xc9, 0x79, 0x44, 0x3c, 0x64, 0x26, 0x13, 0x40
        /*0030*/ 	.byte	0xca, 0x01, 0xcf, 0x3a, 0x27, 0x51, 0x1a, 0x40, 0x30, 0xcc, 0x2d, 0xf3, 0xe1, 0x0c, 0x21, 0x40
        /*0040*/ 	.byte	0x0d, 0xb7, 0xfc, 0x82, 0x8e, 0x35, 0x25, 0x40
.L_8:


//--------------------- .text._Z12atomickernelPdS_ --------------------------
	.section	.text._Z12atomickernelPdS_,"ax",@progbits
	.align	128
        .global         _Z12atomickernelPdS_
        .type           _Z12atomickernelPdS_,@function
        .size           _Z12atomickernelPdS_,(.L_x_3 - _Z12atomickernelPdS_)
        .other          _Z12atomickernelPdS_,@"STO_CUDA_ENTRY STV_DEFAULT"
_Z12atomickernelPdS_:
.text._Z12atomickernelPdS_:
[----:B------:R-:W-:Y:S01]  /*0000*/  LDC R1, c[0x0][0x37c] ;  /* 0x0000df00ff017b82 */ /* 0x000fe20000000800 */
[----:B------:R-:W0:Y:S07]  /*0010*/  S2R R5, SR_TID.X ;  /* 0x0000000000057919 */ /* 0x000e2e0000002100 */
[----:B------:R-:W0:Y:S01]  /*0020*/  S2UR UR6, SR_CTAID.X ;  /* 0x00000000000679c3 */ /* 0x000e220000002500 */
[----:B------:R-:W1:Y:S07]  /*0030*/  LDCU.64 UR4, c[0x0][0x358] ;  /* 0x00006b00ff0477ac */ /* 0x000e6e0008000a00 */
[----:B------:R-:W0:Y:S08]  /*0040*/  LDC R0, c[0x0][0x360] ;  /* 0x0000d800ff007b82 */ /* 0x000e300000000800 */
[----:B------:R-:W2:Y:S01]  /*0050*/  LDC.64 R2, c[0x0][0x380] ;  /* 0x0000e000ff027b82 */ /* 0x000ea20000000a00 */
[----:B0-----:R-:W-:Y:S01]  /*0060*/  IMAD R5, R0, UR6, R5 ;  /* 0x0000000600057c24 */ /* 0x001fe2000f8e0205 */
[----:B------:R-:W0:Y:S03]  /*0070*/  LDCU.64 UR6, c[0x0][0x388] ;  /* 0x00007100ff0677ac */ /* 0x000e260008000a00 */
[----:B--2---:R-:W-:-:S06]  /*0080*/  IMAD.WIDE.U32 R2, R5, 0x8, R2 ;  /* 0x0000000805027825 */ /* 0x004fcc00078e0002 */
[----:B-1----:R-:W2:Y:S01]  /*0090*/  LDG.E.64 R2, desc[UR4][R2.64] ;  /* 0x0000000402027981 */ /* 0x002ea2000c1e1b00 */
[----:B------:R-:W-:-:S04]  /*00a0*/  SHF.L.U32 R5, R5, 0x3, RZ ;  /* 0x0000000305057819 */ /* 0x000fc800000006ff */
[----:B------:R-:W-:-:S04]  /*00b0*/  LOP3.LUT R5, R5, 0x3f8, RZ, 0xc0, !PT ;  /* 0x000003f805057812 */ /* 0x000fc800078ec0ff */
[----:B0-----:R-:W-:-:S04]  /*00c0*/  IADD3 R4, P0, PT, R5, UR6, RZ ;  /* 0x0000000605047c10 */ /* 0x001fc8000ff1e0ff */
[----:B------:R-:W-:-:S05]  /*00d0*/  IADD3.X R5, PT, PT, RZ, UR7, RZ, P0, !PT ;  /* 0x00000007ff057c10 */ /* 0x000fca00087fe4ff */
[----:B--2---:R-:W-:Y:S01]  /*00e0*/  REDG.E.ADD.F64.RN.STRONG.GPU desc[UR4][R4.64], R2 ;  /* 0x00000002040079a6 */ /* 0x004fe2000c12ff04 */
[----:B------:R-:W-:Y:S05]  /*00f0*/  EXIT ;  /* 0x000000000000794d */ /* 0x000fea0003800000 */
.L_x_0:
[----:B------:R-:W-:-:S00]  /*0100*/  BRA `(.L_x_0) ;  /* 0xfffffffc00fc7947 */ /* 0x000fc0000383ffff */
[----:B------:R-:W-:-:S00]  /*0110*/  NOP ;  /* 0x0000000000007918 */ /* 0x000fc00000000000 */
        /* <DEDUP_REMOVED lines=14> */
.L_x_3:


//--------------------- .text._Z11generaterndPf   --------------------------
	.section	.text._Z11generaterndPf,"ax",@progbits
	.align	128
        .global         _Z11generaterndPf
        .type           _Z11generaterndPf,@function
        .size           _Z11generaterndPf,(.L_x_4 - _Z11generaterndPf)
        .other          _Z11generaterndPf,@"STO_CUDA_ENTRY STV_DEFAULT"
_Z11generaterndPf:
.text._Z11generaterndPf:
[----:B------:R-:W-:Y:S01]  /*0000*/  LDC R1, c[0x0][0x37c] ;  /* 0x0000df00ff017b82 */ /* 0x000fe20000000800 */
[----:B------:R-:W0:Y:S07]  /*0010*/  S2R R7, SR_TID.X ;  /* 0x0000000000077919 */ /* 0x000e2e0000002100 */
[----:B------:R-:W0:Y:S01]  /*0020*/  S2UR UR6, SR_CTAID.X ;  /* 0x00000000000679c3 */ /* 0x000e220000002500 */
[----:B------:R-:W1:Y:S07]  /*0030*/  LDCU.64 UR4, c[0x0][0x358] ;  /* 0x00006b00ff0477ac */ /* 0x000e6e0008000a00 */
[----:B------:R-:W0:Y:S02]  /*0040*/  LDC R0, c[0x0][0x360] ;  /* 0x0000d800ff007b82 */ /* 0x000e240000000800 */
[----:B0-----:R-:W-:Y:S01]  /*0050*/  IMAD R7, R0, UR6, R7 ;  /* 0x0000000600077c24 */ /* 0x001fe2000f8e0207 */
[----:B------:R-:W-:-:S06]  /*0060*/  CS2R R4, SR_CLOCKLO ;  /* 0x0000000000047805 */ /* 0x000fcc0000015000 */
[----:B------:R-:W-:Y:S01]  /*0070*/  IADD3 R0, P0, PT, R7, R4, RZ ;  /* 0x0000000407007210 */ /* 0x000fe20007f1e0ff */
[----:B------:R-:W0:Y:S03]  /*0080*/  LDC.64 R2, c[0x0][0x380] ;  /* 0x0000e000ff027b82 */ /* 0x000e260000000a00 */
[----:B------:R-:W-:Y:S01]  /*0090*/  LOP3.LUT R0, R0, 0xaad26b49, RZ, 0x3c, !PT ;  /* 0xaad26b4900007812 */ /* 0x000fe200078e3cff */
[----:B------:R-:W-:-:S04]  /*00a0*/  IMAD.X R5, RZ, RZ, R5, P0 ;  /* 0x000000ffff057224 */ /* 0x000fc800000e0605 */
[----:B------:R-:W-:Y:S01]  /*00b0*/  IMAD R0, R0, 0x4182bed5, RZ ;  /* 0x4182bed500007824 */ /* 0x000fe200078e02ff */
[----:B------:R-:W-:-:S03]  /*00c0*/  LOP3.LUT R5, R5, 0xf7dcefdd, RZ, 0x3c, !PT ;  /* 0xf7dcefdd05057812 */ /* 0x000fc600078e3cff */
[C---:B------:R-:W-:Y:S02]  /*00d0*/  VIADD R4, R0.reuse, 0x75bcd15 ;  /* 0x075bcd1500047836 */ /* 0x040fe40000000000 */
[----:B------:R-:W-:Y:S02]  /*00e0*/  VIADD R6, R0, 0x583f19 ;  /* 0x00583f1900067836 */ /* 0x000fe40000000000 */
[----:B------:R-:W-:Y:S01]  /*00f0*/  IMAD R5, R5, -0x658354e5, R0 ;  /* 0x9a7cab1b05057824 */ /* 0x000fe200078e0200 */
[----:B------:R-:W-:Y:S02]  /*0100*/  SHF.R.U32.HI R9, RZ, 0x2, R4 ;  /* 0x00000002ff097819 */ /* 0x000fe40000011604 */
[----:B------:R-:W-:Y:S02]  /*0110*/  SHF.L.U32 R11, R6, 0x4, RZ ;  /* 0x00000004060b7819 */ /* 0x000fe400000006ff */
[----:B------:R-:W-:Y:S01]  /*0120*/  LOP3.LUT R9, R9, R4, RZ, 0x3c, !PT ;  /* 0x0000000409097212 */ /* 0x000fe200078e3cff */
[----:B0-----:R-:W-:-:S04]  /*0130*/  IMAD.WIDE.U32 R2, R7, 0x4, R2 ;  /* 0x0000000407027825 */ /* 0x001fc800078e0002 */
[----:B------:R-:W-:-:S05]  /*0140*/  IMAD.SHL.U32 R4, R9, 0x2, RZ ;  /* 0x0000000209047824 */ /* 0x000fca00078e00ff */
[----:B------:R-:W-:-:S04]  /*0150*/  LOP3.LUT R4, R6, R11, R4, 0x96, !PT ;  /* 0x0000000b06047212 */ /* 0x000fc800078e9604 */
[----:B------:R-:W-:-:S04]  /*0160*/  LOP3.LUT R4, R4, R9, RZ, 0x3c, !PT ;  /* 0x0000000904047212 */ /* 0x000fc800078e3cff */
[----:B------:R-:W-:Y:S01]  /*0170*/  IADD3 R4, PT, PT, R5, 0x6a788e, R4 ;  /* 0x006a788e05047810 */ /* 0x000fe20007ffe004 */
[----:B------:R-:W-:-:S03]  /*0180*/  HFMA2 R5, -RZ, RZ, 0.1171875, 0 ;  /* 0x2f800000ff057431 */ /* 0x000fc600000001ff */
[----:B------:R-:W-:-:S05]  /*0190*/  I2FP.F32.U32 R4, R4 ;  /* 0x0000000400047245 */ /* 0x000fca0000201000 */
[----:B------:R-:W-:-:S05]  /*01a0*/  FFMA R5, R4, R5, 1.1641532182693481445e-10 ;  /* 0x2f00000004057423 */ /* 0x000fca0000000005 */
[----:B-1----:R-:W-:Y:S01]  /*01b0*/  STG.E desc[UR4][R2.64], R5 ;  /* 0x0000000502007986 */ /* 0x002fe2000c101904 */
[----:B------:R-:W-:Y:S05]  /*01c0*/  EXIT ;  /* 0x000000000000794d */ /* 0x000fea0003800000 */
.L_x_1:
        /* <DEDUP_REMOVED lines=11> */
.L_x_4:


//--------------------- .text._Z11generaterndPd   --------------------------
	.section	.text._Z11generaterndPd,"ax",@progbits
	.align	128
        .global         _Z11generaterndPd
        .type           _Z11generaterndPd,@function
        .size           _Z11generaterndPd,(.L_x_5 - _Z11generaterndPd)
        .other          _Z11generaterndPd,@"STO_CUDA_ENTRY STV_DEFAULT"
_Z11generaterndPd:
.text._Z11generaterndPd:
[----:B------:R-:W-:Y:S01]  /*0000*/  LDC R1, c[0x0][0x37c] ;  /* 0x0000df00ff017b82 */ /* 0x000fe20000000800 */
[----:B------:R-:W0:Y:S07]  /*0010*/  S2R R0, SR_TID.X ;  /* 0x0000000000007919 */ /* 0x000e2e0000002100 */
[----:B------:R-:W0:Y:S01]  /*0020*/  S2UR UR6, SR_CTAID.X ;  /* 0x00000000000679c3 */ /* 0x000e220000002500 */
[----:B------:R-:W1:Y:S07]  /*0030*/  LDCU.64 UR4, c[0x0][0x358] ;  /* 0x00006b00ff0477ac */ /* 0x000e6e0008000a00 */
[----:B------:R-:W0:Y:S02]  /*0040*/  LDC R3, c[0x0][0x360] ;  /* 0x0000d800ff037b82 */ /* 0x000e240000000800 */
[----:B0-----:R-:W-:Y:S01]  /*0050*/  IMAD R0, R3, UR6, R0 ;  /* 0x0000000603007c24 */ /* 0x001fe2000f8e0200 */
[----:B------:R-:W-:-:S06]  /*0060*/  CS2R R2, SR_CLOCKLO ;  /* 0x0000000000027805 */ /* 0x000fcc0000015000 */
[----:B------:R-:W-:-:S04]  /*0070*/  IADD3 R2, P0, PT, R0, R2, RZ ;  /* 0x0000000200027210 */ /* 0x000fc80007f1e0ff */
[----:B------:R-:W-:Y:S01]  /*0080*/  LOP3.LUT R2, R2, 0xaad26b49, RZ, 0x3c, !PT ;  /* 0xaad26b4902027812 */ /* 0x000fe200078e3cff */
[----:B------:R-:W-:-:S04]  /*0090*/  IMAD.X R3, RZ, RZ, R3, P0 ;  /* 0x000000ffff037224 */ /* 0x000fc800000e0603 */
[----:B------:R-:W-:Y:S01]  /*00a0*/  IMAD R2, R2, 0x4182bed5, RZ ;  /* 0x4182bed502027824 */ /* 0x000fe200078e02ff */
[----:B------:R-:W-:-:S03]  /*00b0*/  LOP3.LUT R3, R3, 0xf7dcefdd, RZ, 0x3c, !PT ;  /* 0xf7dcefdd03037812 */ /* 0x000fc600078e3cff */
[C---:B------:R-:W-:Y:S02]  /*00c0*/  VIADD R4, R2.reuse, 0x75bcd15 ;  /* 0x075bcd1502047836 */ /* 0x040fe40000000000 */
[----:B------:R-:W-:Y:S02]  /*00d0*/  VIADD R5, R2, 0x583f19 ;  /* 0x00583f1902057836 */ /* 0x000fe40000000000 */
[----:B------:R-:W-:Y:S01]  /*00e0*/  IMAD R3, R3, -0x658354e5, R2 ;  /* 0x9a7cab1b03037824 */ /* 0x000fe200078e0202 */
[----:B------:R-:W-:Y:S01]  /*00f0*/  SHF.R.U32.HI R7, RZ, 0x2, R4 ;  /* 0x00000002ff077819 */ /* 0x000fe20000011604 */
[----:B------:R-:W-:-:S03]  /*0100*/  IMAD.SHL.U32 R6, R5, 0x10, RZ ;  /* 0x0000001005067824 */ /* 0x000fc600078e00ff */
[----:B------:R-:W-:Y:S02]  /*0110*/  LOP3.LUT R7, R7, R4, RZ, 0x3c, !PT ;  /* 0x0000000407077212 */ /* 0x000fe400078e3cff */
[----:B------:R-:W-:-:S03]  /*0120*/  LOP3.LUT R4, R2, 0x159a55e5, RZ, 0x3c, !PT ;  /* 0x159a55e502047812 */ /* 0x000fc600078e3cff */
[----:B------:R-:W-:Y:S01]  /*0130*/  IMAD.SHL.U32 R8, R7, 0x2, RZ ;  /* 0x0000000207087824 */ /* 0x000fe200078e00ff */
[----:B------:R-:W-:-:S04]  /*0140*/  SHF.R.U32.HI R9, RZ, 0x2, R4 ;  /* 0x00000002ff097819 */ /* 0x000fc80000011604 */
[----:B------:R-:W-:Y:S02]  /*0150*/  LOP3.LUT R6, R5, R6, R8, 0x96, !PT ;  /* 0x0000000605067212 */ /* 0x000fe400078e9608 */
[----:B------:R-:W-:Y:S02]  /*0160*/  LOP3.LUT R9, R9, 0x159a55e5, R2, 0x96, !PT ;  /* 0x159a55e509097812 */ /* 0x000fe400078e9602 */
[----:B------:R-:W-:-:S03]  /*0170*/  LOP3.LUT R7, R6, R7, RZ, 0x3c, !PT ;  /* 0x0000000706077212 */ /* 0x000fc600078e3cff */
[----:B------:R-:W-:Y:S02]  /*0180*/  IMAD.SHL.U32 R5, R9, 0x2, RZ ;  /* 0x0000000209057824 */ /* 0x000fe400078e00ff */
[----:B------:R-:W-:-:S05]  /*0190*/  IMAD.SHL.U32 R4, R7, 0x10, RZ ;  /* 0x0000001007047824 */ /* 0x000fca00078e00ff */
[----:B------:R-:W-:Y:S01]  /*01a0*/  LOP3.LUT R2, R9, R5, R4, 0x96, !PT ;  /* 0x0000000509027212 */ /* 0x000fe200078e9604 */
[----:B------:R-:W-:Y:S01]  /*01b0*/  VIADD R4, R3, 0x64f0c9 ;  /* 0x0064f0c903047836 */ /* 0x000fe20000000000 */
[----:B------:R-:W0:Y:S01]  /*01c0*/  LDC.64 R8, c[0x0][0x380] ;  /* 0x0000e000ff087b82 */ /* 0x000e220000000a00 */
[----:B------:R-:W-:Y:S01]  /*01d0*/  IMAD.MOV.U32 R5, RZ, RZ, 0x3ca00000 ;  /* 0x3ca00000ff057424 */ /* 0x000fe200078e00ff */
[----:B------:R-:W-:Y:S02]  /*01e0*/  LOP3.LUT R3, R2, R7, RZ, 0x3c, !PT ;  /* 0x0000000702037212 */ /* 0x000fe400078e3cff */
[C---:B------:R-:W-:Y:S02]  /*01f0*/  IADD3 R7, PT, PT, R4.reuse, 0x587c5, R7 ;  /* 0x000587c504077810 */ /* 0x040fe40007ffe007 */
[----:B------:R-:W-:Y:S01]  /*0200*/  IADD3 R3, PT, PT, R4, 0xb0f8a, R3 ;  /* 0x000b0f8a04037810 */ /* 0x000fe20007ffe003 */
[----:B------:R-:W-:-:S04]  /*0210*/  IMAD.MOV.U32 R4, RZ, RZ, 0x0 ;  /* 0x00000000ff047424 */ /* 0x000fc800078e00ff */
[----:B------:R-:W-:-:S03]  /*0220*/  IMAD.WIDE.U32 R2, R3, 0x200000, RZ ;  /* 0x0020000003027825 */ /* 0x000fc600078e00ff */
[----:B------:R-:W-:Y:S01]  /*0230*/  LOP3.LUT R6, R2, R7, RZ, 0x3c, !PT ;  /* 0x0000000702067212 */ /* 0x000fe200078e3cff */
[----:B------:R-:W-:-:S04]  /*0240*/  IMAD.MOV.U32 R7, RZ, RZ, R3 ;  /* 0x000000ffff077224 */ /* 0x000fc800078e0003 */
[----:B------:R-:W2:Y:S02]  /*0250*/  I2F.F64.U64 R2, R6 ;  /* 0x0000000600027312 */ /* 0x000ea40000301800 */
[----:B--2---:R-:W-:Y:S01]  /*0260*/  DFMA R2, R2, R4, 5.5511151231257827021e-17 ;  /* 0x3c9000000202742b */ /* 0x004fe20000000004 */
[----:B0-----:R-:W-:-:S06]  /*0270*/  IMAD.WIDE.U32 R4, R0, 0x8, R8 ;  /* 0x0000000800047825 */ /* 0x001fcc00078e0008 */
[----:B-1----:R-:W-:Y:S01]  /*0280*/  STG.E.64 desc[UR4][R4.64], R2 ;  /* 0x0000000204007986 */ /* 0x002fe2000c101b04 */
[----:B------:R-:W-:Y:S05]  /*0290*/  EXIT ;  /* 0x000000000000794d */ /* 0x000fea0003800000 */
.L_x_2:
        /* <DEDUP_REMOVED lines=14> */
.L_x_5:


//--------------------- .nv.global.init           --------------------------
	.section	.nv.global.init,"aw",@progbits
	.align	4
.nv.global.init:
	.type		mrg32k3aM1SubSeq,@object
	.size		mrg32k3aM1SubSeq,(mrg32k3aM2SubSeq - mrg32k3aM1SubSeq)
mrg32k3aM1SubSeq:
        /*0000*/ 	.byte	0x0b, 0xcc, 0xee, 0x04, 0x73, 0x29, 0x8b, 0x6f, 0xf6, 0x53, 0x03, 0xf6, 0x23, 0xf6, 0xea, 0xda
        /* <DEDUP_REMOVED lines=125> */
	.type		mrg32k3aM2SubSeq,@object
	.size		mrg32k3aM2SubSeq,(mrg32k3aM1 - mrg32k3aM2SubSeq)
mrg32k3aM2SubSeq:
        /* <DEDUP_REMOVED lines=126> */
	.type		mrg32k3aM1,@object
	.size		mrg32k3aM1,(mrg32k3aM1Seq - mrg32k3aM1)
mrg32k3aM1:
        /* <DEDUP_REMOVED lines=144> */
	.type		mrg32k3aM1Seq,@object
	.size		mrg32k3aM1Seq,(mrg32k3aM2 - mrg32k3aM1Seq)
mrg32k3aM1Seq:
        /* <DEDUP_REMOVED lines=144> */
	.type		mrg32k3aM2,@object
	.size		mrg32k3aM2,(mrg32k3aM2Seq - mrg32k3aM2)
mrg32k3aM2:
        /* <DEDUP_REMOVED lines=144> */
	.type		mrg32k3aM2Seq,@object
	.size		mrg32k3aM2Seq,(precalc_xorwow_matrix - mrg32k3aM2Seq)
mrg32k3aM2Seq:
        /* <DEDUP_REMOVED lines=144> */
	.type		precalc_xorwow_matrix,@object
	.size		precalc_xorwow_matrix,(precalc_xorwow_offset_matrix - precalc_xorwow_matrix)
precalc_xorwow_matrix:
        /* <DEDUP_REMOVED lines=6400> */
	.type		precalc_xorwow_offset_matrix,@object
	.size		precalc_xorwow_offset_matrix,(.L_1 - precalc_xorwow_offset_matrix)
precalc_xorwow_offset_matrix:
        /* <DEDUP_REMOVED lines=6400> */
.L_1:


//--------------------- .nv.shared.reserved.0     --------------------------
	.section	.nv.shared.reserved.0,"aw",@nobits
	.weak		__nv_reservedSMEM_offset_0_alias
	.size		__nv_reservedSMEM_offset_0_alias, 0, 64
	.other		__nv_reservedSMEM_offset_0_alias,@"STO_CUDA_RESERVED_SHARED STV_DEFAULT"
__nv_reservedSMEM_offset_0_alias:
	.zero		0
	.zero		64


//--------------------- .nv.constant0._Z12atomickernelPdS_ --------------------------
	.section	.nv.constant0._Z12atomickernelPdS_,"a",@progbits
	.sectionflags	@""
	.align	4
.nv.constant0._Z12atomickernelPdS_:
	.zero		912


//--------------------- .nv.constant0._Z11generaterndPf --------------------------
	.section	.nv.constant0._Z11generaterndPf,"a",@progbits
	.sectionflags	@""
	.align	4
.nv.constant0._Z11generaterndPf:
	.zero		904


//--------------------- .nv.constant0._Z11generaterndPd --------------------------
	.section	.nv.constant0._Z11generaterndPd,"a",@progbits
	.sectionflags	@""
	.align	4
.nv.constant0._Z11generaterndPd:
	.zero		904


//--------------------- SYMBOLS --------------------------

	.type		.nv.reservedSmem.offset0,@object
	.size		.nv.reservedSmem.offset0,0x4
